//
// Generated by NVIDIA NVVM Compiler
//
// Compiler Build ID: CL-36424714
// Cuda compilation tools, release 13.0, V13.0.88
// Based on NVVM 20.0.0
//

.version 9.0
.target sm_100
.address_size 64

	// .globl	_Z16set_value_kernelPfy

.visible .entry _Z16set_value_kernelPfy(
	.param .u64 .ptr .align 1 _Z16set_value_kernelPfy_param_0,
	.param .u64 _Z16set_value_kernelPfy_param_1
)
{
	.reg .b32 	%r<12>;
	.reg .b32 	%f<7>;
	.reg .b64 	%rd<6>;

	ld.param.u64 	%rd1, [_Z16set_value_kernelPfy_param_0];
	ld.param.u64 	%rd2, [_Z16set_value_kernelPfy_param_1];
	cvta.to.global.u64 	%rd3, %rd1;
	mov.u32 	%r1, %tid.x;
	mov.u32 	%r2, %ctaid.x;
	mov.u32 	%r3, %ntid.x;
	mad.lo.s32 	%r4, %r2, %r3, %r1;
	mov.u32 	%r5, %tid.y;
	mov.u32 	%r6, %ctaid.y;
	mov.u32 	%r7, %ntid.y;
	mad.lo.s32 	%r8, %r6, %r7, %r5;
	mov.u32 	%r9, %nctaid.x;
	mul.lo.s32 	%r10, %r9, %r3;
	mad.lo.s32 	%r11, %r10, %r8, %r4;
	cvt.rn.f32.s32 	%f1, %r4;
	cvt.rn.f32.u32 	%f2, %r8;
	tex.2d.v4.f32.f32 	{%f3, %f4, %f5, %f6}, [%rd2, {%f1, %f2}];
	mul.wide.s32 	%rd4, %r11, 4;
	add.s64 	%rd5, %rd3, %rd4;
	st.global.f32 	[%rd5], %f3;
	ret;

}


// ===== COMPILED SASS (sm_100) =====

	.target	sm_100

	.elftype	@"ET_EXEC"


//--------------------- .note.nv.tkinfo           --------------------------
	.section	.note.nv.tkinfo,"",@"SHT_NOTE"
	.sectionflags	@"SHF_NOTE_NV_TKINFO"
	.tkinfo
        /*0018*/ 	.word	0x00000002
        /*0030*/ 	.string	""
        /*0030*/ 	.string	"ptxas"
        /*0030*/ 	.string	"Cuda compilation tools, release 13.0, V13.0.88"
        /*0030*/ 	.string	"Build cuda_13.0.r13.0/compiler.36424714_0"
        /*0030*/ 	.string	"-arch sm_100 -m 64 "



//--------------------- .note.nv.cuinfo           --------------------------
	.section	.note.nv.cuinfo,"",@"SHT_NOTE"
	.sectionflags	@"SHF_NOTE_NV_CUINFO"
        /*0018*/ 	.short	0x0002
        /*001a*/ 	.short	0x0064
        /*001c*/ 	.short	0x0082
	.zero		2


//--------------------- .nv.info                  --------------------------
	.section	.nv.info,"",@"SHT_CUDA_INFO"
	.align	4


	//----- nvinfo : EIATTR_REGCOUNT
	.align		4
        /*0000*/ 	.byte	0x04, 0x2f
        /*0002*/ 	.short	(.L_1 - .L_0)
	.align		4
.L_0:
        /*0004*/ 	.word	index@(_Z16set_value_kernelPfy)
        /*0008*/ 	.word	0x0000000c


	//----- nvinfo : EIATTR_FRAME_SIZE
	.align		4
.L_1:
        /*000c*/ 	.byte	0x04, 0x11
        /*000e*/ 	.short	(.L_3 - .L_2)
	.align		4
.L_2:
        /*0010*/ 	.word	index@(_Z16set_value_kernelPfy)
        /*0014*/ 	.word	0x00000000


	//----- nvinfo : EIATTR_MIN_STACK_SIZE
	.align		4
.L_3:
        /*0018*/ 	.byte	0x04, 0x12
        /*001a*/ 	.short	(.L_5 - .L_4)
	.align		4
.L_4:
        /*001c*/ 	.word	index@(_Z16set_value_kernelPfy)
        /*0020*/ 	.word	0x00000000
.L_5:


//--------------------- .nv.compat                --------------------------
	.section	.nv.compat,"",@"SHT_CUDA_COMPAT_INFO"
	.align	4
        /*0000*/ 	.byte	0x02, 0x09, 0x00, 0x00, 0x02, 0x02, 0x02, 0x00, 0x02, 0x05, 0x05, 0x00, 0x03, 0x07, 0x01, 0x01
        /*0010*/ 	.byte	0x02, 0x03, 0x00, 0x00, 0x02, 0x06, 0x01, 0x00, 0x04, 0x0b, 0x08, 0x00, 0x09, 0x00, 0x00, 0x00
        /*0020*/ 	.byte	0x00, 0x00, 0x00, 0x00


//--------------------- .nv.info._Z16set_value_kernelPfy --------------------------
	.section	.nv.info._Z16set_value_kernelPfy,"",@"SHT_CUDA_INFO"
	.sectionflags	@""
	.align	4


	//----- nvinfo : EIATTR_CUDA_API_VERSION
	.align		4
        /*0000*/ 	.byte	0x04, 0x37
        /*0002*/ 	.short	(.L_7 - .L_6)
.L_6:
        /*0004*/ 	.word	0x00000082


	//----- nvinfo : EIATTR_KPARAM_INFO
	.align		4
.L_7:
        /*0008*/ 	.byte	0x04, 0x17
        /*000a*/ 	.short	(.L_9 - .L_8)
.L_8:
        /*000c*/ 	.word	0x00000000
        /*0010*/ 	.short	0x0001
        /*0012*/ 	.short	0x0008
        /*0014*/ 	.byte	0x00, 0xf0, 0x21, 0x00


	//----- nvinfo : EIATTR_KPARAM_INFO
	.align		4
.L_9:
        /*0018*/ 	.byte	0x04, 0x17
        /*001a*/ 	.short	(.L_11 - .L_10)
.L_10:
        /*001c*/ 	.word	0x00000000
        /*0020*/ 	.short	0x0000
        /*0022*/ 	.short	0x0000
        /*0024*/ 	.byte	0x00, 0xf5, 0x21, 0x00


	//----- nvinfo : EIATTR_SPARSE_MMA_MASK
	.align		4
.L_11:
        /*0028*/ 	.byte	0x03, 0x50
        /*002a*/ 	.short	0x0000


	//----- nvinfo : EIATTR_MAXREG_COUNT
	.align		4
        /*002c*/ 	.byte	0x03, 0x1b
        /*002e*/ 	.short	0x00ff


	//----- nvinfo : EIATTR_MERCURY_ISA_VERSION
	.align		4
        /*0030*/ 	.byte	0x03, 0x5f
        /*0032*/ 	.short	0x0101


	//----- nvinfo : EIATTR_VRC_CTA_INIT_COUNT
	.align		4
        /*0034*/ 	.byte	0x02, 0x4a
	.zero		1
	.zero		1


	//----- nvinfo : EIATTR_EXIT_INSTR_OFFSETS
	.align		4
        /*0038*/ 	.byte	0x04, 0x1c
        /*003a*/ 	.short	(.L_13 - .L_12)


	//   ....[0]....
.L_12:
        /*003c*/ 	.word	0x00000160


	//----- nvinfo : EIATTR_CBANK_PARAM_SIZE
	.align		4
.L_13:
        /*0040*/ 	.byte	0x03, 0x19
        /*0042*/ 	.short	0x0010


	//----- nvinfo : EIATTR_PARAM_CBANK
	.align		4
        /*0044*/ 	.byte	0x04, 0x0a
        /*0046*/ 	.short	(.L_15 - .L_14)
	.align		4
.L_14:
        /*0048*/ 	.word	index@(.nv.constant0._Z16set_value_kernelPfy)
        /*004c*/ 	.short	0x0380
        /*004e*/ 	.short	0x0010


	//----- nvinfo : EIATTR_SW_WAR
	.align		4
.L_15:
        /*0050*/ 	.byte	0x04, 0x36
        /*0052*/ 	.short	(.L_17 - .L_16)
.L_16:
        /*0054*/ 	.word	0x00000008
.L_17:


//--------------------- .nv.callgraph             --------------------------
	.section	.nv.callgraph,"",@"SHT_CUDA_CALLGRAPH"
	.align	4
	.sectionentsize	8
	.align		4
        /*0000*/ 	.word	0x00000000
	.align		4
        /*0004*/ 	.word	0xffffffff
	.align		4
        /*0008*/ 	.word	0x00000000
	.align		4
        /*000c*/ 	.word	0xfffffffe
	.align		4
        /*0010*/ 	.word	0x00000000
	.align		4
        /*0014*/ 	.word	0xfffffffd
	.align		4
        /*0018*/ 	.word	0x00000000
	.align		4
        /*001c*/ 	.word	0xfffffffc


//--------------------- .text._Z16set_value_kernelPfy --------------------------
	.section	.text._Z16set_value_kernelPfy,"ax",@progbits
	.align	128
        .global         _Z16set_value_kernelPfy
        .type           _Z16set_value_kernelPfy,@function
        .size           _Z16set_value_kernelPfy,(.L_x_1 - _Z16set_value_kernelPfy)
        .other          _Z16set_value_kernelPfy,@"STO_CUDA_ENTRY STV_DEFAULT"
_Z16set_value_kernelPfy:
.text._Z16set_value_kernelPfy:
[----:B------:R-:W-:Y:S01]  /*0000*/  LDC R1, c[0x0][0x37c] ;  /* 0x0000df00ff017b82 */ /* 0x000fe20000000800 */
[----:B------:R-:W0:Y:S07]  /*0010*/  S2R R0, SR_TID.X ;  /* 0x0000000000007919 */ /* 0x000e2e0000002100 */
[----:B------:R-:W0:Y:S01]  /*0020*/  S2UR UR4, SR_CTAID.X ;  /* 0x00000000000479c3 */ /* 0x000e220000002500 */
[----:B------:R-:W-:Y:S01]  /*0030*/  HFMA2 R8, -RZ, RZ, -3, 0 ;  /* 0xc2000000ff087431 */ /* 0x000fe200000001ff */
[----:B------:R-:W1:Y:S06]  /*0040*/  S2R R5, SR_TID.Y ;  /* 0x0000000000057919 */ /* 0x000e6c0000002200 */
[----:B------:R-:W0:Y:S08]  /*0050*/  LDC R9, c[0x0][0x360] ;  /* 0x0000d800ff097b82 */ /* 0x000e300000000800 */
[----:B------:R-:W1:Y:S08]  /*0060*/  S2UR UR5, SR_CTAID.Y ;  /* 0x00000000000579c3 */ /* 0x000e700000002600 */
[----:B------:R-:W1:Y:S01]  /*0070*/  LDC R2, c[0x0][0x364] ;  /* 0x0000d900ff027b82 */ /* 0x000e620000000800 */
[----:B0-----:R-:W-:Y:S01]  /*0080*/  IMAD R0, R9, UR4, R0 ;  /* 0x0000000409007c24 */ /* 0x001fe2000f8e0200 */
[----:B------:R-:W0:Y:S04]  /*0090*/  LDCU UR4, c[0x0][0x388] ;  /* 0x00007100ff0477ac */ /* 0x000e280008000800 */
[----:B------:R-:W-:Y:S01]  /*00a0*/  I2FP.F32.S32 R6, R0 ;  /* 0x0000000000067245 */ /* 0x000fe20000201400 */
[----:B-1----:R-:W-:Y:S01]  /*00b0*/  IMAD R5, R2, UR5, R5 ;  /* 0x0000000502057c24 */ /* 0x002fe2000f8e0205 */
[----:B------:R-:W-:-:S04]  /*00c0*/  UMOV UR5, URZ ;  /* 0x000000ff00057c82 */ /* 0x000fc80008000000 */
[----:B------:R-:W-:-:S06]  /*00d0*/  I2FP.F32.U32 R7, R5 ;  /* 0x0000000500077245 */ /* 0x000fcc0000201000 */
[----:B0-----:R0:W5:Y:S01]  /*00e0*/  TEX.LL RZ, R7, R6, R8, UR4, 2D, 0x1 ;  /* 0x28ff040806077f60 */ /* 0x00116200089e01ff */
[----:B------:R-:W1:Y:S01]  /*00f0*/  LDCU UR6, c[0x0][0x370] ;  /* 0x00006e00ff0677ac */ /* 0x000e620008000800 */
[----:B------:R-:W2:Y:S01]  /*0100*/  LDC.64 R2, c[0x0][0x380] ;  /* 0x0000e000ff027b82 */ /* 0x000ea20000000a00 */
[----:B0-----:R-:W0:Y:S01]  /*0110*/  LDCU.64 UR4, c[0x0][0x358] ;  /* 0x00006b00ff0477ac */ /* 0x001e220008000a00 */
[----:B-1----:R-:W-:-:S04]  /*0120*/  IMAD R4, R9, UR6, RZ ;  /* 0x0000000609047c24 */ /* 0x002fc8000f8e02ff */
[----:B------:R-:W-:-:S04]  /*0130*/  IMAD R5, R5, R4, R0 ;  /* 0x0000000405057224 */ /* 0x000fc800078e0200 */
[----:B--2---:R-:W-:-:S05]  /*0140*/  IMAD.WIDE R2, R5, 0x4, R2 ;  /* 0x0000000405027825 */ /* 0x004fca00078e0202 */
[----:B0----5:R-:W-:Y:S01]  /*0150*/  STG.E desc[UR4][R2.64], R7 ;  /* 0x0000000702007986 */ /* 0x021fe2000c101904 */
[----:B------:R-:W-:Y:S05]  /*0160*/  EXIT ;  /* 0x000000000000794d */ /* 0x000fea0003800000 */
.L_x_0:
[----:B------:R-:W-:-:S00]  /*0170*/  BRA `(.L_x_0) ;  /* 0xfffffffc00fc7947 */ /* 0x000fc0000383ffff */
[----:B------:R-:W-:-:S00]  /*0180*/  NOP ;  /* 0x0000000000007918 */ /* 0x000fc00000000000 */
[----:B------:R-:W-:-:S00]  /*0190*/  NOP ;  /* 0x0000000000007918 */ /* 0x000fc00000000000 */
[----:B------:R-:W-:-:S00]  /*01a0*/  NOP ;  /* 0x0000000000007918 */ /* 0x000fc00000000000 */
[----:B------:R-:W-:-:S00]  /*01b0*/  NOP ;  /* 0x0000000000007918 */ /* 0x000fc00000000000 */
[----:B------:R-:W-:-:S00]  /*01c0*/  NOP ;  /* 0x0000000000007918 */ /* 0x000fc00000000000 */
[----:B------:R-:W-:-:S00]  /*01d0*/  NOP ;  /* 0x0000000000007918 */ /* 0x000fc00000000000 */
[----:B------:R-:W-:-:S00]  /*01e0*/  NOP ;  /* 0x0000000000007918 */ /* 0x000fc00000000000 */
[----:B------:R-:W-:-:S00]  /*01f0*/  NOP ;  /* 0x0000000000007918 */ /* 0x000fc00000000000 */
.L_x_1:


//--------------------- .nv.shared.reserved.0     --------------------------
	.section	.nv.shared.reserved.0,"aw",@nobits
	.weak		__nv_reservedSMEM_offset_0_alias
	.size		__nv_reservedSMEM_offset_0_alias, 0, 64
	.other		__nv_reservedSMEM_offset_0_alias,@"STO_CUDA_RESERVED_SHARED STV_DEFAULT"
__nv_reservedSMEM_offset_0_alias:
	.zero		0
	.zero		64


//--------------------- .nv.constant0._Z16set_value_kernelPfy --------------------------
	.section	.nv.constant0._Z16set_value_kernelPfy,"a",@progbits
	.sectionflags	@""
	.align	4
.nv.constant0._Z16set_value_kernelPfy:
	.zero		912


//--------------------- SYMBOLS --------------------------

	.type		.nv.reservedSmem.offset0,@object
	.size		.nv.reservedSmem.offset0,0x4
